	.headerflags	@"EF_CUDA_TEXMODE_UNIFIED EF_CUDA_64BIT_ADDRESS EF_CUDA_ACCELERATORS EF_CUDA_SM90 EF_CUDA_VIRTUAL_SM(EF_CUDA_SM90)"
	.elftype	@"ET_EXEC"


//--------------------- .nv.info                  --------------------------
	.section	.nv.info,"",@"SHT_CUDA_INFO"
	.align	4


	//----- nvinfo : EIATTR_REGCOUNT
	.align		4
        /*0000*/ 	.byte	0x04, 0x2f
        /*0002*/ 	.short	(.L_1 - .L_0)
	.align		4
.L_0:
        /*0004*/ 	.word	index@(triton_poi_fused_add_constant_pad_nd_convolution_relu_21)
        /*0008*/ 	.word	0x00000010


	//----- nvinfo : EIATTR_MIN_STACK_SIZE
	.align		4
.L_1:
        /*000c*/ 	.byte	0x04, 0x12
        /*000e*/ 	.short	(.L_3 - .L_2)
	.align		4
.L_2:
        /*0010*/ 	.word	index@(triton_poi_fused_add_constant_pad_nd_convolution_relu_21)
        /*0014*/ 	.word	0x00000000


	//----- nvinfo : EIATTR_FRAME_SIZE
	.align		4
.L_3:
        /*0018*/ 	.byte	0x04, 0x11
        /*001a*/ 	.short	(.L_5 - .L_4)
	.align		4
.L_4:
        /*001c*/ 	.word	index@(triton_poi_fused_add_constant_pad_nd_convolution_relu_21)
        /*0020*/ 	.word	0x00000000


	//----- nvinfo : EIATTR_MIN_STACK_SIZE
	.align		4
.L_5:
        /*0024*/ 	.byte	0x04, 0x12
        /*0026*/ 	.short	(.L_7 - .L_6)
	.align		4
.L_6:
        /*0028*/ 	.word	index@(triton_poi_fused_add_constant_pad_nd_convolution_relu_21)
        /*002c*/ 	.word	0x00000000
.L_7:


//--------------------- .nv.info.triton_poi_fused_add_constant_pad_nd_convolution_relu_21 --------------------------
	.section	.nv.info.triton_poi_fused_add_constant_pad_nd_convolution_relu_21,"",@"SHT_CUDA_INFO"
	.sectionflags	@""
	.align	4


	//----- nvinfo : EIATTR_CUDA_API_VERSION
	.align		4
        /*0000*/ 	.byte	0x04, 0x37
        /*0002*/ 	.short	(.L_9 - .L_8)
.L_8:
        /*0004*/ 	.word	0x0000007c


	//----- nvinfo : EIATTR_KPARAM_INFO
	.align		4
.L_9:
        /*0008*/ 	.byte	0x04, 0x17
        /*000a*/ 	.short	(.L_11 - .L_10)
.L_10:
        /*000c*/ 	.word	0x00000000
        /*0010*/ 	.short	0x0003
        /*0012*/ 	.short	0x0018
        /*0014*/ 	.byte	0x00, 0xf0, 0x11, 0x00


	//----- nvinfo : EIATTR_KPARAM_INFO
	.align		4
.L_11:
        /*0018*/ 	.byte	0x04, 0x17
        /*001a*/ 	.short	(.L_13 - .L_12)
.L_12:
        /*001c*/ 	.word	0x00000000
        /*0020*/ 	.short	0x0002
        /*0022*/ 	.short	0x0010
        /*0024*/ 	.byte	0x00, 0xf4, 0x21, 0x00


	//----- nvinfo : EIATTR_KPARAM_INFO
	.align		4
.L_13:
        /*0028*/ 	.byte	0x04, 0x17
        /*002a*/ 	.short	(.L_15 - .L_14)
.L_14:
        /*002c*/ 	.word	0x00000000
        /*0030*/ 	.short	0x0001
        /*0032*/ 	.short	0x0008
        /*0034*/ 	.byte	0x00, 0xf4, 0x21, 0x00


	//----- nvinfo : EIATTR_KPARAM_INFO
	.align		4
.L_15:
        /*0038*/ 	.byte	0x04, 0x17
        /*003a*/ 	.short	(.L_17 - .L_16)
.L_16:
        /*003c*/ 	.word	0x00000000
        /*0040*/ 	.short	0x0000
        /*0042*/ 	.short	0x0000
        /*0044*/ 	.byte	0x00, 0xf4, 0x21, 0x00


	//----- nvinfo : EIATTR_SPARSE_MMA_MASK
	.align		4
.L_17:
        /*0048*/ 	.byte	0x03, 0x50
        /*004a*/ 	.short	0x0000


	//----- nvinfo : EIATTR_MAXREG_COUNT
	.align		4
        /*004c*/ 	.byte	0x03, 0x1b
        /*004e*/ 	.short	0x00ff


	//----- nvinfo : EIATTR_EXIT_INSTR_OFFSETS
	.align		4
        /*0050*/ 	.byte	0x04, 0x1c
        /*0052*/ 	.short	(.L_19 - .L_18)


	//   ....[0]....
.L_18:
        /*0054*/ 	.word	0x000001e0


	//   ....[1]....
        /*0058*/ 	.word	0x00000200


	//----- nvinfo : EIATTR_REQNTID
	.align		4
.L_19:
        /*005c*/ 	.byte	0x04, 0x10
        /*005e*/ 	.short	(.L_21 - .L_20)
.L_20:
        /*0060*/ 	.word	0x00000080
        /*0064*/ 	.word	0x00000001
        /*0068*/ 	.word	0x00000001


	//----- nvinfo : EIATTR_CBANK_PARAM_SIZE
	.align		4
.L_21:
        /*006c*/ 	.byte	0x03, 0x19
        /*006e*/ 	.short	0x001c


	//----- nvinfo : EIATTR_PARAM_CBANK
	.align		4
        /*0070*/ 	.byte	0x04, 0x0a
        /*0072*/ 	.short	(.L_23 - .L_22)
	.align		4
.L_22:
        /*0074*/ 	.word	index@(.nv.constant0.triton_poi_fused_add_constant_pad_nd_convolution_relu_21)
        /*0078*/ 	.short	0x0210
        /*007a*/ 	.short	0x001c


	//----- nvinfo : EIATTR_SW_WAR
	.align		4
.L_23:
        /*007c*/ 	.byte	0x04, 0x36
        /*007e*/ 	.short	(.L_25 - .L_24)
.L_24:
        /*0080*/ 	.word	0x00000008
.L_25:


//--------------------- .nv.callgraph             --------------------------
	.section	.nv.callgraph,"",@"SHT_CUDA_CALLGRAPH"
	.align	4
	.sectionentsize	8
	.align		4
        /*0000*/ 	.word	0x00000000
	.align		4
        /*0004*/ 	.word	0xffffffff
	.align		4
        /*0008*/ 	.word	0x00000000
	.align		4
        /*000c*/ 	.word	0xfffffffe
	.align		4
        /*0010*/ 	.word	0x00000000
	.align		4
        /*0014*/ 	.word	0xfffffffd
	.align		4
        /*0018*/ 	.word	0x00000000
	.align		4
        /*001c*/ 	.word	0xfffffffc


//--------------------- .text.triton_poi_fused_add_constant_pad_nd_convolution_relu_21 --------------------------
	.section	.text.triton_poi_fused_add_constant_pad_nd_convolution_relu_21,"ax",@progbits
	.align	128
        .global         triton_poi_fused_add_constant_pad_nd_convolution_relu_21
        .type           triton_poi_fused_add_constant_pad_nd_convolution_relu_21,@function
        .size           triton_poi_fused_add_constant_pad_nd_convolution_relu_21,(.L_x_1 - triton_poi_fused_add_constant_pad_nd_convolution_relu_21)
        .other          triton_poi_fused_add_constant_pad_nd_convolution_relu_21,@"STO_CUDA_ENTRY STV_DEFAULT"
triton_poi_fused_add_constant_pad_nd_convolution_relu_21:
.text.triton_poi_fused_add_constant_pad_nd_convolution_relu_21:
[----:B------:R-:W0:Y:S02]  /*0000*/  LDC R1, c[0x0][0x28] ;  /* 0x00000a00ff017b82 */ /* 0x000e240000000800 */
[----:B------:R-:W1:Y:S01]  /*0010*/  S2R R0, SR_TID.X ;  /* 0x0000000000007919 */ /* 0x000e620000002100 */
[----:B------:R-:W2:Y:S01]  /*0020*/  LDC.64 R2, c[0x0][0x210] ;  /* 0x00008400ff027b82 */ /* 0x000ea20000000a00 */
[----:B------:R-:W-:Y:S01]  /*0030*/  ULDC.64 UR4, c[0x0][0x208] ;  /* 0x0000820000047ab9 */ /* 0x000fe20000000a00 */
[----:B------:R-:W3:Y:S06]  /*0040*/  S2R R9, SR_CTAID.X ;  /* 0x0000000000097919 */ /* 0x000eec0000002500 */
[----:B------:R-:W4:Y:S08]  /*0050*/  LDC.64 R6, c[0x0][0x220] ;  /* 0x00008800ff067b82 */ /* 0x000f300000000a00 */
[----:B------:R-:W5:Y:S01]  /*0060*/  LDC.64 R4, c[0x0][0x218] ;  /* 0x00008600ff047b82 */ /* 0x000f620000000a00 */
[----:B-1----:R-:W-:-:S05]  /*0070*/  LOP3.LUT R0, R0, 0x7f, RZ, 0xc0, !PT ;  /* 0x0000007f00007812 */ /* 0x002fca00078ec0ff */
[----:B---3--:R-:W-:-:S04]  /*0080*/  IMAD R9, R9, 0x80, R0 ;  /* 0x0000008009097824 */ /* 0x008fc800078e0200 */
[C---:B------:R-:W-:Y:S01]  /*0090*/  IMAD.HI R0, R9.reuse, 0x38e38e39, RZ ;  /* 0x38e38e3909007827 */ /* 0x040fe200078e02ff */
[----:B------:R-:W-:-:S03]  /*00a0*/  ISETP.GE.AND P1, PT, R9, 0x4800, PT ;  /* 0x000048000900780c */ /* 0x000fc60003f26270 */
[----:B--2---:R-:W-:Y:S01]  /*00b0*/  IMAD.WIDE R2, R9, 0x4, R2 ;  /* 0x0000000409027825 */ /* 0x004fe200078e0202 */
[----:B------:R-:W-:-:S04]  /*00c0*/  SHF.R.U32.HI R11, RZ, 0x1f, R0 ;  /* 0x0000001fff0b7819 */ /* 0x000fc80000011600 */
[----:B------:R-:W-:-:S05]  /*00d0*/  LEA.HI.SX32 R0, R0, R11, 0x1c ;  /* 0x0000000b00007211 */ /* 0x000fca00078fe2ff */
[----:B------:R-:W-:-:S04]  /*00e0*/  IMAD R11, R0, -0x48, R9 ;  /* 0xffffffb8000b7824 */ /* 0x000fc800078e0209 */
[----:B------:R-:W-:Y:S01]  /*00f0*/  IMAD R13, R0, 0x40, R11 ;  /* 0x00000040000d7824 */ /* 0x000fe200078e020b */
[----:B------:R-:W-:Y:S01]  /*0100*/  ISETP.GE.AND P0, PT, R11, 0x40, PT ;  /* 0x000000400b00780c */ /* 0x000fe20003f06270 */
[----:B------:R-:W-:Y:S02]  /*0110*/  IMAD.MOV.U32 R0, RZ, RZ, RZ ;  /* 0x000000ffff007224 */ /* 0x000fe400078e00ff */
[----:B----4-:R-:W-:Y:S01]  /*0120*/  IMAD.WIDE R6, R13, 0x4, R6 ;  /* 0x000000040d067825 */ /* 0x010fe200078e0206 */
[----:B------:R-:W-:Y:S02]  /*0130*/  ISETP.LT.AND P0, PT, R9, 0x4800, !P0 ;  /* 0x000048000900780c */ /* 0x000fe40004701270 */
[----:B------:R-:W-:Y:S01]  /*0140*/  CS2R R8, SRZ ;  /* 0x0000000000087805 */ /* 0x000fe2000001ff00 */
[----:B-----5:R-:W-:Y:S01]  /*0150*/  IMAD.WIDE R4, R11, 0x4, R4 ;  /* 0x000000040b047825 */ /* 0x020fe200078e0204 */
[----:B------:R-:W2:Y:S04]  /*0160*/  @!P1 LDG.E R0, desc[UR4][R2.64] ;  /* 0x0000000402009981 */ /* 0x000ea8000c1e1900 */
[----:B------:R-:W2:Y:S05]  /*0170*/  @!P1 LDG.E.EL R9, desc[UR4][R4.64] ;  /* 0x0000000404099981 */ /* 0x000eaa000c2e1900 */
[----:B------:R-:W3:Y:S01]  /*0180*/  @P0 LDG.E R8, desc[UR4][R6.64] ;  /* 0x0000000406080981 */ /* 0x000ee2000c1e1900 */
[----:B--2---:R-:W-:Y:S01]  /*0190*/  FADD R9, R9, R0 ;  /* 0x0000000009097221 */ /* 0x004fe20000000000 */
[----:B---3--:R-:W-:-:S04]  /*01a0*/  SEL R8, R8, RZ, P0 ;  /* 0x000000ff08087207 */ /* 0x008fc80000000000 */
[C---:B------:R-:W-:Y:S01]  /*01b0*/  FSETP.GEU.AND P0, PT, R9.reuse, -R8, PT ;  /* 0x800000080900720b */ /* 0x040fe20003f0e000 */
[----:B------:R-:W-:-:S05]  /*01c0*/  FADD R0, R9, R8 ;  /* 0x0000000809007221 */ /* 0x000fca0000000000 */
[----:B------:R-:W-:Y:S01]  /*01d0*/  FSEL R9, R0, RZ, P0 ;  /* 0x000000ff00097208 */ /* 0x000fe20000000000 */
[----:B------:R-:W-:Y:S06]  /*01e0*/  @P1 EXIT ;  /* 0x000000000000194d */ /* 0x000fec0003800000 */
[----:B------:R-:W-:Y:S01]  /*01f0*/  STG.E desc[UR4][R2.64], R9 ;  /* 0x0000000902007986 */ /* 0x000fe2000c101904 */
[----:B------:R-:W-:Y:S05]  /*0200*/  EXIT ;  /* 0x000000000000794d */ /* 0x000fea0003800000 */
.L_x_0:
[----:B------:R-:W-:-:S00]  /*0210*/  BRA `(.L_x_0) ;  /* 0xfffffffc00fc7947 */ /* 0x000fc0000383ffff */
[----:B------:R-:W-:-:S00]  /*0220*/  NOP ;  /* 0x0000000000007918 */ /* 0x000fc00000000000 */
        /* <DEDUP_REMOVED lines=13> */
.L_x_1:


//--------------------- .nv.constant0.triton_poi_fused_add_constant_pad_nd_convolution_relu_21 --------------------------
	.section	.nv.constant0.triton_poi_fused_add_constant_pad_nd_convolution_relu_21,"a",@progbits
	.sectionflags	@""
	.align	4
.nv.constant0.triton_poi_fused_add_constant_pad_nd_convolution_relu_21:
	.zero		556
